//
// Generated by NVIDIA NVVM Compiler
//
// Compiler Build ID: CL-36424714
// Cuda compilation tools, release 13.0, V13.0.88
// Based on NVVM 20.0.0
//

.version 9.0
.target sm_100
.address_size 64

	// .globl	_Z20find_augmenting_pathP4edgeiPiS1_S1_S1_
.extern .func  (.param .b32 func_retval0) vprintf
(
	.param .b64 vprintf_param_0,
	.param .b64 vprintf_param_1
)
;
.global .align 1 .b8 $str[4] = {37, 100, 32};
.global .align 1 .b8 $str$1[2] = {10};

.visible .entry _Z20find_augmenting_pathP4edgeiPiS1_S1_S1_(
	.param .u64 .ptr .align 1 _Z20find_augmenting_pathP4edgeiPiS1_S1_S1__param_0,
	.param .u32 _Z20find_augmenting_pathP4edgeiPiS1_S1_S1__param_1,
	.param .u64 .ptr .align 1 _Z20find_augmenting_pathP4edgeiPiS1_S1_S1__param_2,
	.param .u64 .ptr .align 1 _Z20find_augmenting_pathP4edgeiPiS1_S1_S1__param_3,
	.param .u64 .ptr .align 1 _Z20find_augmenting_pathP4edgeiPiS1_S1_S1__param_4,
	.param .u64 .ptr .align 1 _Z20find_augmenting_pathP4edgeiPiS1_S1_S1__param_5
)
{
	.reg .pred 	%p<20>;
	.reg .b32 	%r<25>;
	.reg .b64 	%rd<27>;

	ld.param.u64 	%rd7, [_Z20find_augmenting_pathP4edgeiPiS1_S1_S1__param_0];
	ld.param.u32 	%r6, [_Z20find_augmenting_pathP4edgeiPiS1_S1_S1__param_1];
	ld.param.u64 	%rd8, [_Z20find_augmenting_pathP4edgeiPiS1_S1_S1__param_2];
	ld.param.u64 	%rd9, [_Z20find_augmenting_pathP4edgeiPiS1_S1_S1__param_3];
	ld.param.u64 	%rd10, [_Z20find_augmenting_pathP4edgeiPiS1_S1_S1__param_4];
	ld.param.u64 	%rd11, [_Z20find_augmenting_pathP4edgeiPiS1_S1_S1__param_5];
	cvta.to.global.u64 	%rd1, %rd11;
	cvta.to.global.u64 	%rd2, %rd10;
	cvta.to.global.u64 	%rd3, %rd9;
	mov.u32 	%r7, %ctaid.x;
	mov.u32 	%r8, %ntid.x;
	mov.u32 	%r9, %tid.x;
	mad.lo.s32 	%r1, %r7, %r8, %r9;
	setp.ge.s32 	%p5, %r1, %r6;
	@%p5 bra 	$L__BB0_11;
	cvta.to.global.u64 	%rd12, %rd8;
	cvta.to.global.u64 	%rd13, %rd7;
	mul.wide.s32 	%rd14, %r1, 16;
	add.s64 	%rd15, %rd13, %rd14;
	ld.global.u32 	%r2, [%rd15];
	ld.global.u32 	%r3, [%rd15+4];
	ld.global.u32 	%r4, [%rd15+8];
	ld.global.u32 	%r5, [%rd15+12];
	mul.wide.s32 	%rd16, %r2, 4;
	add.s64 	%rd4, %rd12, %rd16;
	ld.global.u32 	%r10, [%rd4];
	setp.eq.s32 	%p7, %r10, 0;
	mul.wide.s32 	%rd17, %r3, 4;
	add.s64 	%rd5, %rd12, %rd17;
	mov.pred 	%p18, 0;
	@%p7 bra 	$L__BB0_3;
	ld.global.u32 	%r11, [%rd5];
	setp.eq.s32 	%p18, %r11, 0;
$L__BB0_3:
	setp.le.s32 	%p8, %r4, %r5;
	not.pred 	%p9, %p18;
	add.s64 	%rd6, %rd2, %rd16;
	or.pred  	%p10, %p9, %p8;
	@%p10 bra 	$L__BB0_6;
	add.s64 	%rd20, %rd3, %rd17;
	atom.relaxed.global.cas.b32 	%r12, [%rd20], -1, %r1;
	setp.ne.s32 	%p11, %r12, -1;
	@%p11 bra 	$L__BB0_6;
	mov.b32 	%r13, 1;
	st.global.u32 	[%rd5], %r13;
	ld.global.u32 	%r14, [%rd6];
	sub.s32 	%r15, %r4, %r5;
	min.s32 	%r16, %r14, %r15;
	add.s64 	%rd22, %rd2, %rd17;
	st.global.u32 	[%rd22], %r16;
	atom.global.add.u32 	%r17, [%rd1], 1;
$L__BB0_6:
	ld.global.u32 	%r18, [%rd5];
	setp.eq.s32 	%p13, %r18, 0;
	mov.pred 	%p19, 0;
	@%p13 bra 	$L__BB0_8;
	ld.global.u32 	%r19, [%rd4];
	setp.eq.s32 	%p19, %r19, 0;
$L__BB0_8:
	setp.lt.s32 	%p14, %r5, 1;
	not.pred 	%p15, %p19;
	or.pred  	%p16, %p15, %p14;
	@%p16 bra 	$L__BB0_11;
	add.s64 	%rd24, %rd3, %rd16;
	atom.relaxed.global.cas.b32 	%r20, [%rd24], -1, %r1;
	setp.ne.s32 	%p17, %r20, -1;
	@%p17 bra 	$L__BB0_11;
	mov.b32 	%r21, 1;
	st.global.u32 	[%rd4], %r21;
	add.s64 	%rd26, %rd2, %rd17;
	ld.global.u32 	%r22, [%rd26];
	min.s32 	%r23, %r22, %r5;
	st.global.u32 	[%rd6], %r23;
	atom.global.add.u32 	%r24, [%rd1], 1;
$L__BB0_11:
	ret;

}
	// .globl	_Z7augmentP4edgePiii
.visible .entry _Z7augmentP4edgePiii(
	.param .u64 .ptr .align 1 _Z7augmentP4edgePiii_param_0,
	.param .u64 .ptr .align 1 _Z7augmentP4edgePiii_param_1,
	.param .u32 _Z7augmentP4edgePiii_param_2,
	.param .u32 _Z7augmentP4edgePiii_param_3
)
{
	.reg .pred 	%p<4>;
	.reg .b32 	%r<14>;
	.reg .b64 	%rd<9>;

	ld.param.u64 	%rd4, [_Z7augmentP4edgePiii_param_0];
	ld.param.u64 	%rd5, [_Z7augmentP4edgePiii_param_1];
	ld.param.u32 	%r12, [_Z7augmentP4edgePiii_param_2];
	ld.param.u32 	%r6, [_Z7augmentP4edgePiii_param_3];
	setp.eq.s32 	%p1, %r12, 0;
	@%p1 bra 	$L__BB1_6;
	cvta.to.global.u64 	%rd1, %rd5;
	cvta.to.global.u64 	%rd2, %rd4;
$L__BB1_2:
	mul.wide.s32 	%rd6, %r12, 4;
	add.s64 	%rd7, %rd1, %rd6;
	ld.global.u32 	%r7, [%rd7];
	mul.wide.s32 	%rd8, %r7, 16;
	add.s64 	%rd3, %rd2, %rd8;
	ld.global.u32 	%r2, [%rd3];
	setp.ne.s32 	%p2, %r12, %r2;
	@%p2 bra 	$L__BB1_4;
	ld.global.u32 	%r12, [%rd3+4];
	ld.global.u32 	%r10, [%rd3+12];
	sub.s32 	%r11, %r10, %r6;
	st.global.u32 	[%rd3+12], %r11;
	bra.uni 	$L__BB1_5;
$L__BB1_4:
	ld.global.u32 	%r8, [%rd3+12];
	add.s32 	%r9, %r8, %r6;
	st.global.u32 	[%rd3+12], %r9;
	mov.u32 	%r12, %r2;
$L__BB1_5:
	setp.ne.s32 	%p3, %r12, 0;
	@%p3 bra 	$L__BB1_2;
$L__BB1_6:
	ret;

}
	// .globl	_Z5printiPi
.visible .entry _Z5printiPi(
	.param .u32 _Z5printiPi_param_0,
	.param .u64 .ptr .align 1 _Z5printiPi_param_1
)
{
	.local .align 8 .b8 	__local_depot2[8];
	.reg .b64 	%SP;
	.reg .b64 	%SPL;
	.reg .pred 	%p<10>;
	.reg .b32 	%r<112>;
	.reg .b64 	%rd<32>;

	mov.u64 	%SPL, __local_depot2;
	cvta.local.u64 	%SP, %SPL;
	ld.param.u32 	%r16, [_Z5printiPi_param_0];
	ld.param.u64 	%rd9, [_Z5printiPi_param_1];
	cvta.to.global.u64 	%rd1, %rd9;
	add.u64 	%rd10, %SP, 0;
	add.u64 	%rd2, %SPL, 0;
	setp.lt.s32 	%p1, %r16, 1;
	@%p1 bra 	$L__BB2_13;
	and.b32  	%r1, %r16, 15;
	setp.lt.u32 	%p2, %r16, 16;
	mov.b32 	%r109, 0;
	@%p2 bra 	$L__BB2_4;
	and.b32  	%r109, %r16, 2147483632;
	neg.s32 	%r107, %r109;
	add.s64 	%rd30, %rd1, 32;
	mov.u64 	%rd11, $str;
$L__BB2_3:
	.pragma "nounroll";
	ld.global.u32 	%r18, [%rd30+-32];
	st.local.u32 	[%rd2], %r18;
	cvta.global.u64 	%rd12, %rd11;
	{ // callseq 0, 0
	.param .b64 param0;
	st.param.b64 	[param0], %rd12;
	.param .b64 param1;
	st.param.b64 	[param1], %rd10;
	.param .b32 retval0;
	call.uni (retval0), 
	vprintf, 
	(
	param0, 
	param1
	);
	ld.param.b32 	%r19, [retval0];
	} // callseq 0
	ld.global.u32 	%r21, [%rd30+-28];
	st.local.u32 	[%rd2], %r21;
	{ // callseq 1, 0
	.param .b64 param0;
	st.param.b64 	[param0], %rd12;
	.param .b64 param1;
	st.param.b64 	[param1], %rd10;
	.param .b32 retval0;
	call.uni (retval0), 
	vprintf, 
	(
	param0, 
	param1
	);
	ld.param.b32 	%r22, [retval0];
	} // callseq 1
	ld.global.u32 	%r24, [%rd30+-24];
	st.local.u32 	[%rd2], %r24;
	{ // callseq 2, 0
	.param .b64 param0;
	st.param.b64 	[param0], %rd12;
	.param .b64 param1;
	st.param.b64 	[param1], %rd10;
	.param .b32 retval0;
	call.uni (retval0), 
	vprintf, 
	(
	param0, 
	param1
	);
	ld.param.b32 	%r25, [retval0];
	} // callseq 2
	ld.global.u32 	%r27, [%rd30+-20];
	st.local.u32 	[%rd2], %r27;
	{ // callseq 3, 0
	.param .b64 param0;
	st.param.b64 	[param0], %rd12;
	.param .b64 param1;
	st.param.b64 	[param1], %rd10;
	.param .b32 retval0;
	call.uni (retval0), 
	vprintf, 
	(
	param0, 
	param1
	);
	ld.param.b32 	%r28, [retval0];
	} // callseq 3
	ld.global.u32 	%r30, [%rd30+-16];
	st.local.u32 	[%rd2], %r30;
	{ // callseq 4, 0
	.param .b64 param0;
	st.param.b64 	[param0], %rd12;
	.param .b64 param1;
	st.param.b64 	[param1], %rd10;
	.param .b32 retval0;
	call.uni (retval0), 
	vprintf, 
	(
	param0, 
	param1
	);
	ld.param.b32 	%r31, [retval0];
	} // callseq 4
	ld.global.u32 	%r33, [%rd30+-12];
	st.local.u32 	[%rd2], %r33;
	{ // callseq 5, 0
	.param .b64 param0;
	st.param.b64 	[param0], %rd12;
	.param .b64 param1;
	st.param.b64 	[param1], %rd10;
	.param .b32 retval0;
	call.uni (retval0), 
	vprintf, 
	(
	param0, 
	param1
	);
	ld.param.b32 	%r34, [retval0];
	} // callseq 5
	ld.global.u32 	%r36, [%rd30+-8];
	st.local.u32 	[%rd2], %r36;
	{ // callseq 6, 0
	.param .b64 param0;
	st.param.b64 	[param0], %rd12;
	.param .b64 param1;
	st.param.b64 	[param1], %rd10;
	.param .b32 retval0;
	call.uni (retval0), 
	vprintf, 
	(
	param0, 
	param1
	);
	ld.param.b32 	%r37, [retval0];
	} // callseq 6
	ld.global.u32 	%r39, [%rd30+-4];
	st.local.u32 	[%rd2], %r39;
	{ // callseq 7, 0
	.param .b64 param0;
	st.param.b64 	[param0], %rd12;
	.param .b64 param1;
	st.param.b64 	[param1], %rd10;
	.param .b32 retval0;
	call.uni (retval0), 
	vprintf, 
	(
	param0, 
	param1
	);
	ld.param.b32 	%r40, [retval0];
	} // callseq 7
	ld.global.u32 	%r42, [%rd30];
	st.local.u32 	[%rd2], %r42;
	{ // callseq 8, 0
	.param .b64 param0;
	st.param.b64 	[param0], %rd12;
	.param .b64 param1;
	st.param.b64 	[param1], %rd10;
	.param .b32 retval0;
	call.uni (retval0), 
	vprintf, 
	(
	param0, 
	param1
	);
	ld.param.b32 	%r43, [retval0];
	} // callseq 8
	ld.global.u32 	%r45, [%rd30+4];
	st.local.u32 	[%rd2], %r45;
	{ // callseq 9, 0
	.param .b64 param0;
	st.param.b64 	[param0], %rd12;
	.param .b64 param1;
	st.param.b64 	[param1], %rd10;
	.param .b32 retval0;
	call.uni (retval0), 
	vprintf, 
	(
	param0, 
	param1
	);
	ld.param.b32 	%r46, [retval0];
	} // callseq 9
	ld.global.u32 	%r48, [%rd30+8];
	st.local.u32 	[%rd2], %r48;
	{ // callseq 10, 0
	.param .b64 param0;
	st.param.b64 	[param0], %rd12;
	.param .b64 param1;
	st.param.b64 	[param1], %rd10;
	.param .b32 retval0;
	call.uni (retval0), 
	vprintf, 
	(
	param0, 
	param1
	);
	ld.param.b32 	%r49, [retval0];
	} // callseq 10
	ld.global.u32 	%r51, [%rd30+12];
	st.local.u32 	[%rd2], %r51;
	{ // callseq 11, 0
	.param .b64 param0;
	st.param.b64 	[param0], %rd12;
	.param .b64 param1;
	st.param.b64 	[param1], %rd10;
	.param .b32 retval0;
	call.uni (retval0), 
	vprintf, 
	(
	param0, 
	param1
	);
	ld.param.b32 	%r52, [retval0];
	} // callseq 11
	ld.global.u32 	%r54, [%rd30+16];
	st.local.u32 	[%rd2], %r54;
	{ // callseq 12, 0
	.param .b64 param0;
	st.param.b64 	[param0], %rd12;
	.param .b64 param1;
	st.param.b64 	[param1], %rd10;
	.param .b32 retval0;
	call.uni (retval0), 
	vprintf, 
	(
	param0, 
	param1
	);
	ld.param.b32 	%r55, [retval0];
	} // callseq 12
	ld.global.u32 	%r57, [%rd30+20];
	st.local.u32 	[%rd2], %r57;
	{ // callseq 13, 0
	.param .b64 param0;
	st.param.b64 	[param0], %rd12;
	.param .b64 param1;
	st.param.b64 	[param1], %rd10;
	.param .b32 retval0;
	call.uni (retval0), 
	vprintf, 
	(
	param0, 
	param1
	);
	ld.param.b32 	%r58, [retval0];
	} // callseq 13
	ld.global.u32 	%r60, [%rd30+24];
	st.local.u32 	[%rd2], %r60;
	{ // callseq 14, 0
	.param .b64 param0;
	st.param.b64 	[param0], %rd12;
	.param .b64 param1;
	st.param.b64 	[param1], %rd10;
	.param .b32 retval0;
	call.uni (retval0), 
	vprintf, 
	(
	param0, 
	param1
	);
	ld.param.b32 	%r61, [retval0];
	} // callseq 14
	ld.global.u32 	%r63, [%rd30+28];
	st.local.u32 	[%rd2], %r63;
	{ // callseq 15, 0
	.param .b64 param0;
	st.param.b64 	[param0], %rd12;
	.param .b64 param1;
	st.param.b64 	[param1], %rd10;
	.param .b32 retval0;
	call.uni (retval0), 
	vprintf, 
	(
	param0, 
	param1
	);
	ld.param.b32 	%r64, [retval0];
	} // callseq 15
	add.s32 	%r107, %r107, 16;
	add.s64 	%rd30, %rd30, 64;
	setp.ne.s32 	%p3, %r107, 0;
	@%p3 bra 	$L__BB2_3;
$L__BB2_4:
	setp.eq.s32 	%p4, %r1, 0;
	@%p4 bra 	$L__BB2_13;
	and.b32  	%r7, %r16, 7;
	setp.lt.u32 	%p5, %r1, 8;
	@%p5 bra 	$L__BB2_7;
	mul.wide.u32 	%rd14, %r109, 4;
	add.s64 	%rd15, %rd1, %rd14;
	ld.global.u32 	%r66, [%rd15];
	st.local.u32 	[%rd2], %r66;
	mov.u64 	%rd16, $str;
	cvta.global.u64 	%rd17, %rd16;
	{ // callseq 16, 0
	.param .b64 param0;
	st.param.b64 	[param0], %rd17;
	.param .b64 param1;
	st.param.b64 	[param1], %rd10;
	.param .b32 retval0;
	call.uni (retval0), 
	vprintf, 
	(
	param0, 
	param1
	);
	ld.param.b32 	%r67, [retval0];
	} // callseq 16
	ld.global.u32 	%r69, [%rd15+4];
	st.local.u32 	[%rd2], %r69;
	{ // callseq 17, 0
	.param .b64 param0;
	st.param.b64 	[param0], %rd17;
	.param .b64 param1;
	st.param.b64 	[param1], %rd10;
	.param .b32 retval0;
	call.uni (retval0), 
	vprintf, 
	(
	param0, 
	param1
	);
	ld.param.b32 	%r70, [retval0];
	} // callseq 17
	ld.global.u32 	%r72, [%rd15+8];
	st.local.u32 	[%rd2], %r72;
	{ // callseq 18, 0
	.param .b64 param0;
	st.param.b64 	[param0], %rd17;
	.param .b64 param1;
	st.param.b64 	[param1], %rd10;
	.param .b32 retval0;
	call.uni (retval0), 
	vprintf, 
	(
	param0, 
	param1
	);
	ld.param.b32 	%r73, [retval0];
	} // callseq 18
	ld.global.u32 	%r75, [%rd15+12];
	st.local.u32 	[%rd2], %r75;
	{ // callseq 19, 0
	.param .b64 param0;
	st.param.b64 	[param0], %rd17;
	.param .b64 param1;
	st.param.b64 	[param1], %rd10;
	.param .b32 retval0;
	call.uni (retval0), 
	vprintf, 
	(
	param0, 
	param1
	);
	ld.param.b32 	%r76, [retval0];
	} // callseq 19
	ld.global.u32 	%r78, [%rd15+16];
	st.local.u32 	[%rd2], %r78;
	{ // callseq 20, 0
	.param .b64 param0;
	st.param.b64 	[param0], %rd17;
	.param .b64 param1;
	st.param.b64 	[param1], %rd10;
	.param .b32 retval0;
	call.uni (retval0), 
	vprintf, 
	(
	param0, 
	param1
	);
	ld.param.b32 	%r79, [retval0];
	} // callseq 20
	ld.global.u32 	%r81, [%rd15+20];
	st.local.u32 	[%rd2], %r81;
	{ // callseq 21, 0
	.param .b64 param0;
	st.param.b64 	[param0], %rd17;
	.param .b64 param1;
	st.param.b64 	[param1], %rd10;
	.param .b32 retval0;
	call.uni (retval0), 
	vprintf, 
	(
	param0, 
	param1
	);
	ld.param.b32 	%r82, [retval0];
	} // callseq 21
	ld.global.u32 	%r84, [%rd15+24];
	st.local.u32 	[%rd2], %r84;
	{ // callseq 22, 0
	.param .b64 param0;
	st.param.b64 	[param0], %rd17;
	.param .b64 param1;
	st.param.b64 	[param1], %rd10;
	.param .b32 retval0;
	call.uni (retval0), 
	vprintf, 
	(
	param0, 
	param1
	);
	ld.param.b32 	%r85, [retval0];
	} // callseq 22
	ld.global.u32 	%r87, [%rd15+28];
	st.local.u32 	[%rd2], %r87;
	{ // callseq 23, 0
	.param .b64 param0;
	st.param.b64 	[param0], %rd17;
	.param .b64 param1;
	st.param.b64 	[param1], %rd10;
	.param .b32 retval0;
	call.uni (retval0), 
	vprintf, 
	(
	param0, 
	param1
	);
	ld.param.b32 	%r88, [retval0];
	} // callseq 23
	add.s32 	%r109, %r109, 8;
$L__BB2_7:
	setp.eq.s32 	%p6, %r7, 0;
	@%p6 bra 	$L__BB2_13;
	and.b32  	%r10, %r16, 3;
	setp.lt.u32 	%p7, %r7, 4;
	@%p7 bra 	$L__BB2_10;
	mul.wide.u32 	%rd19, %r109, 4;
	add.s64 	%rd20, %rd1, %rd19;
	ld.global.u32 	%r90, [%rd20];
	st.local.u32 	[%rd2], %r90;
	mov.u64 	%rd21, $str;
	cvta.global.u64 	%rd22, %rd21;
	{ // callseq 24, 0
	.param .b64 param0;
	st.param.b64 	[param0], %rd22;
	.param .b64 param1;
	st.param.b64 	[param1], %rd10;
	.param .b32 retval0;
	call.uni (retval0), 
	vprintf, 
	(
	param0, 
	param1
	);
	ld.param.b32 	%r91, [retval0];
	} // callseq 24
	ld.global.u32 	%r93, [%rd20+4];
	st.local.u32 	[%rd2], %r93;
	{ // callseq 25, 0
	.param .b64 param0;
	st.param.b64 	[param0], %rd22;
	.param .b64 param1;
	st.param.b64 	[param1], %rd10;
	.param .b32 retval0;
	call.uni (retval0), 
	vprintf, 
	(
	param0, 
	param1
	);
	ld.param.b32 	%r94, [retval0];
	} // callseq 25
	ld.global.u32 	%r96, [%rd20+8];
	st.local.u32 	[%rd2], %r96;
	{ // callseq 26, 0
	.param .b64 param0;
	st.param.b64 	[param0], %rd22;
	.param .b64 param1;
	st.param.b64 	[param1], %rd10;
	.param .b32 retval0;
	call.uni (retval0), 
	vprintf, 
	(
	param0, 
	param1
	);
	ld.param.b32 	%r97, [retval0];
	} // callseq 26
	ld.global.u32 	%r99, [%rd20+12];
	st.local.u32 	[%rd2], %r99;
	{ // callseq 27, 0
	.param .b64 param0;
	st.param.b64 	[param0], %rd22;
	.param .b64 param1;
	st.param.b64 	[param1], %rd10;
	.param .b32 retval0;
	call.uni (retval0), 
	vprintf, 
	(
	param0, 
	param1
	);
	ld.param.b32 	%r100, [retval0];
	} // callseq 27
	add.s32 	%r109, %r109, 4;
$L__BB2_10:
	setp.eq.s32 	%p8, %r10, 0;
	@%p8 bra 	$L__BB2_13;
	mul.wide.u32 	%rd24, %r109, 4;
	add.s64 	%rd31, %rd1, %rd24;
	neg.s32 	%r111, %r10;
	mov.u64 	%rd25, $str;
$L__BB2_12:
	.pragma "nounroll";
	ld.global.u32 	%r102, [%rd31];
	st.local.u32 	[%rd2], %r102;
	cvta.global.u64 	%rd26, %rd25;
	{ // callseq 28, 0
	.param .b64 param0;
	st.param.b64 	[param0], %rd26;
	.param .b64 param1;
	st.param.b64 	[param1], %rd10;
	.param .b32 retval0;
	call.uni (retval0), 
	vprintf, 
	(
	param0, 
	param1
	);
	ld.param.b32 	%r103, [retval0];
	} // callseq 28
	add.s64 	%rd31, %rd31, 4;
	add.s32 	%r111, %r111, 1;
	setp.ne.s32 	%p9, %r111, 0;
	@%p9 bra 	$L__BB2_12;
$L__BB2_13:
	mov.u64 	%rd28, $str$1;
	cvta.global.u64 	%rd29, %rd28;
	{ // callseq 29, 0
	.param .b64 param0;
	st.param.b64 	[param0], %rd29;
	.param .b64 param1;
	st.param.b64 	[param1], 0;
	.param .b32 retval0;
	call.uni (retval0), 
	vprintf, 
	(
	param0, 
	param1
	);
	ld.param.b32 	%r105, [retval0];
	} // callseq 29
	ret;

}


// ===== COMPILED SASS (sm_100) =====

	.target	sm_100

	.elftype	@"ET_EXEC"


//--------------------- .note.nv.tkinfo           --------------------------
	.section	.note.nv.tkinfo,"",@"SHT_NOTE"
	.sectionflags	@"SHF_NOTE_NV_TKINFO"
	.tkinfo
        /*0018*/ 	.word	0x00000002
        /*0030*/ 	.string	""
        /*0030*/ 	.string	"ptxas"
        /*0030*/ 	.string	"Cuda compilation tools, release 13.0, V13.0.88"
        /*0030*/ 	.string	"Build cuda_13.0.r13.0/compiler.36424714_0"
        /*0030*/ 	.string	"-arch sm_100 -m 64 "



//--------------------- .note.nv.cuinfo           --------------------------
	.section	.note.nv.cuinfo,"",@"SHT_NOTE"
	.sectionflags	@"SHF_NOTE_NV_CUINFO"
        /*0018*/ 	.short	0x0002
        /*001a*/ 	.short	0x0064
        /*001c*/ 	.short	0x0082
	.zero		2


//--------------------- .nv.info                  --------------------------
	.section	.nv.info,"",@"SHT_CUDA_INFO"
	.align	4


	//----- nvinfo : EIATTR_REGCOUNT
	.align		4
        /*0000*/ 	.byte	0x04, 0x2f
        /*0002*/ 	.short	(.L_3 - .L_2)
	.align		4
.L_2:
        /*0004*/ 	.word	index@(_Z20find_augmenting_pathP4edgeiPiS1_S1_S1_)
        /*0008*/ 	.word	0x0000001a


	//----- nvinfo : EIATTR_FRAME_SIZE
	.align		4
.L_3:
        /*000c*/ 	.byte	0x04, 0x11
        /*000e*/ 	.short	(.L_5 - .L_4)
	.align		4
.L_4:
        /*0010*/ 	.word	index@(_Z20find_augmenting_pathP4edgeiPiS1_S1_S1_)
        /*0014*/ 	.word	0x00000000


	//----- nvinfo : EIATTR_REGCOUNT
	.align		4
.L_5:
        /*0018*/ 	.byte	0x04, 0x2f
        /*001a*/ 	.short	(.L_7 - .L_6)
	.align		4
.L_6:
        /*001c*/ 	.word	index@(_Z7augmentP4edgePiii)
        /*0020*/ 	.word	0x0000000e


	//----- nvinfo : EIATTR_FRAME_SIZE
	.align		4
.L_7:
        /*0024*/ 	.byte	0x04, 0x11
        /*0026*/ 	.short	(.L_9 - .L_8)
	.align		4
.L_8:
        /*0028*/ 	.word	index@(_Z7augmentP4edgePiii)
        /*002c*/ 	.word	0x00000000


	//----- nvinfo : EIATTR_REGCOUNT
	.align		4
.L_9:
        /*0030*/ 	.byte	0x04, 0x2f
        /*0032*/ 	.short	(.L_11 - .L_10)
	.align		4
.L_10:
        /*0034*/ 	.word	index@(_Z5printiPi)
        /*0038*/ 	.word	0x0000001b


	//----- nvinfo : EIATTR_FRAME_SIZE
	.align		4
.L_11:
        /*003c*/ 	.byte	0x04, 0x11
        /*003e*/ 	.short	(.L_13 - .L_12)
	.align		4
.L_12:
        /*0040*/ 	.word	index@(_Z5printiPi)
        /*0044*/ 	.word	0x00000008


	//----- nvinfo : EIATTR_MIN_STACK_SIZE
	.align		4
.L_13:
        /*0048*/ 	.byte	0x04, 0x12
        /*004a*/ 	.short	(.L_15 - .L_14)
	.align		4
.L_14:
        /*004c*/ 	.word	index@(_Z5printiPi)
        /*0050*/ 	.word	0x00000008


	//----- nvinfo : EIATTR_MIN_STACK_SIZE
	.align		4
.L_15:
        /*0054*/ 	.byte	0x04, 0x12
        /*0056*/ 	.short	(.L_17 - .L_16)
	.align		4
.L_16:
        /*0058*/ 	.word	index@(_Z7augmentP4edgePiii)
        /*005c*/ 	.word	0x00000000


	//----- nvinfo : EIATTR_MIN_STACK_SIZE
	.align		4
.L_17:
        /*0060*/ 	.byte	0x04, 0x12
        /*0062*/ 	.short	(.L_19 - .L_18)
	.align		4
.L_18:
        /*0064*/ 	.word	index@(_Z20find_augmenting_pathP4edgeiPiS1_S1_S1_)
        /*0068*/ 	.word	0x00000000
.L_19:


//--------------------- .nv.compat                --------------------------
	.section	.nv.compat,"",@"SHT_CUDA_COMPAT_INFO"
	.align	4
        /*0000*/ 	.byte	0x02, 0x09, 0x00, 0x00, 0x02, 0x02, 0x01, 0x00, 0x02, 0x05, 0x05, 0x00, 0x03, 0x07, 0x01, 0x01
        /*0010*/ 	.byte	0x02, 0x03, 0x00, 0x00, 0x02, 0x06, 0x01, 0x00, 0x04, 0x0b, 0x08, 0x00, 0x09, 0x00, 0x00, 0x00
        /*0020*/ 	.byte	0x00, 0x00, 0x00, 0x00


//--------------------- .nv.info._Z5printiPi      --------------------------
	.section	.nv.info._Z5printiPi,"",@"SHT_CUDA_INFO"
	.sectionflags	@""
	.align	4


	//----- nvinfo : EIATTR_CUDA_API_VERSION
	.align		4
        /*0000*/ 	.byte	0x04, 0x37
        /*0002*/ 	.short	(.L_21 - .L_20)
.L_20:
        /*0004*/ 	.word	0x00000082


	//----- nvinfo : EIATTR_KPARAM_INFO
	.align		4
.L_21:
        /*0008*/ 	.byte	0x04, 0x17
        /*000a*/ 	.short	(.L_23 - .L_22)
.L_22:
        /*000c*/ 	.word	0x00000000
        /*0010*/ 	.short	0x0001
        /*0012*/ 	.short	0x0008
        /*0014*/ 	.byte	0x00, 0xf5, 0x21, 0x00


	//----- nvinfo : EIATTR_KPARAM_INFO
	.align		4
.L_23:
        /*0018*/ 	.byte	0x04, 0x17
        /*001a*/ 	.short	(.L_25 - .L_24)
.L_24:
        /*001c*/ 	.word	0x00000000
        /*0020*/ 	.short	0x0000
        /*0022*/ 	.short	0x0000
        /*0024*/ 	.byte	0x00, 0xf0, 0x11, 0x00


	//----- nvinfo : EIATTR_SPARSE_MMA_MASK
	.align		4
.L_25:
        /*0028*/ 	.byte	0x03, 0x50
        /*002a*/ 	.short	0x0000


	//----- nvinfo : EIATTR_MAXREG_COUNT
	.align		4
        /*002c*/ 	.byte	0x03, 0x1b
        /*002e*/ 	.short	0x00ff


	//----- nvinfo : EIATTR_EXTERNS
	.align		4
        /*0030*/ 	.byte	0x04, 0x0f
        /*0032*/ 	.short	(.L_27 - .L_26)


	//   ....[0]....
	.align		4
.L_26:
        /*0034*/ 	.word	index@(vprintf)


	//----- nvinfo : EIATTR_MERCURY_ISA_VERSION
	.align		4
.L_27:
        /*0038*/ 	.byte	0x03, 0x5f
        /*003a*/ 	.short	0x0101


	//----- nvinfo : EIATTR_VRC_CTA_INIT_COUNT
	.align		4
        /*003c*/ 	.byte	0x02, 0x4a
	.zero		1
	.zero		1


	//----- nvinfo : EIATTR_SYSCALL_OFFSETS
	.align		4
        /*0040*/ 	.byte	0x04, 0x46
        /*0042*/ 	.short	(.L_29 - .L_28)


	//   ....[0]....
.L_28:
        /*0044*/ 	.word	0x00000250


	//   ....[1]....
        /*0048*/ 	.word	0x000002f0


	//   ....[2]....
        /*004c*/ 	.word	0x00000390


	//   ....[3]....
        /*0050*/ 	.word	0x00000430


	//   ....[4]....
        /*0054*/ 	.word	0x000004d0


	//   ....[5]....
        /*0058*/ 	.word	0x00000570


	//   ....[6]....
        /*005c*/ 	.word	0x00000610


	//   ....[7]....
        /*0060*/ 	.word	0x000006b0


	//   ....[8]....
        /*0064*/ 	.word	0x00000750


	//   ....[9]....
        /*0068*/ 	.word	0x000007f0


	//   ....[10]....
        /*006c*/ 	.word	0x00000890


	//   ....[11]....
        /*0070*/ 	.word	0x00000930


	//   ....[12]....
        /*0074*/ 	.word	0x000009d0


	//   ....[13]....
        /*0078*/ 	.word	0x00000a70


	//   ....[14]....
        /*007c*/ 	.word	0x00000b10


	//   ....[15]....
        /*0080*/ 	.word	0x00000bb0


	//   ....[16]....
        /*0084*/ 	.word	0x00000d40


	//   ....[17]....
        /*0088*/ 	.word	0x00000de0


	//   ....[18]....
        /*008c*/ 	.word	0x00000e80


	//   ....[19]....
        /*0090*/ 	.word	0x00000f20


	//   ....[20]....
        /*0094*/ 	.word	0x00000fc0


	//   ....[21]....
        /*0098*/ 	.word	0x00001060


	//   ....[22]....
        /*009c*/ 	.word	0x00001100


	//   ....[23]....
        /*00a0*/ 	.word	0x000011a0


	//   ....[24]....
        /*00a4*/ 	.word	0x000012e0


	//   ....[25]....
        /*00a8*/ 	.word	0x00001380


	//   ....[26]....
        /*00ac*/ 	.word	0x00001420


	//   ....[27]....
        /*00b0*/ 	.word	0x000014c0


	//   ....[28]....
        /*00b4*/ 	.word	0x00001620


	//   ....[29]....
        /*00b8*/ 	.word	0x000016f0


	//----- nvinfo : EIATTR_EXIT_INSTR_OFFSETS
	.align		4
.L_29:
        /*00bc*/ 	.byte	0x04, 0x1c
        /*00be*/ 	.short	(.L_31 - .L_30)


	//   ....[0]....
.L_30:
        /*00c0*/ 	.word	0x00001700


	//----- nvinfo : EIATTR_CRS_STACK_SIZE
	.align		4
.L_31:
        /*00c4*/ 	.byte	0x04, 0x1e
        /*00c6*/ 	.short	(.L_33 - .L_32)
.L_32:
        /*00c8*/ 	.word	0x00000000


	//----- nvinfo : EIATTR_CBANK_PARAM_SIZE
	.align		4
.L_33:
        /*00cc*/ 	.byte	0x03, 0x19
        /*00ce*/ 	.short	0x0010


	//----- nvinfo : EIATTR_PARAM_CBANK
	.align		4
        /*00d0*/ 	.byte	0x04, 0x0a
        /*00d2*/ 	.short	(.L_35 - .L_34)
	.align		4
.L_34:
        /*00d4*/ 	.word	index@(.nv.constant0._Z5printiPi)
        /*00d8*/ 	.short	0x0380
        /*00da*/ 	.short	0x0010


	//----- nvinfo : EIATTR_SW_WAR
	.align		4
.L_35:
        /*00dc*/ 	.byte	0x04, 0x36
        /*00de*/ 	.short	(.L_37 - .L_36)
.L_36:
        /*00e0*/ 	.word	0x00000008
.L_37:


//--------------------- .nv.info._Z7augmentP4edgePiii --------------------------
	.section	.nv.info._Z7augmentP4edgePiii,"",@"SHT_CUDA_INFO"
	.sectionflags	@""
	.align	4


	//----- nvinfo : EIATTR_CUDA_API_VERSION
	.align		4
        /*0000*/ 	.byte	0x04, 0x37
        /*0002*/ 	.short	(.L_39 - .L_38)
.L_38:
        /*0004*/ 	.word	0x00000082


	//----- nvinfo : EIATTR_KPARAM_INFO
	.align		4
.L_39:
        /*0008*/ 	.byte	0x04, 0x17
        /*000a*/ 	.short	(.L_41 - .L_40)
.L_40:
        /*000c*/ 	.word	0x00000000
        /*0010*/ 	.short	0x0003
        /*0012*/ 	.short	0x0014
        /*0014*/ 	.byte	0x00, 0xf0, 0x11, 0x00


	//----- nvinfo : EIATTR_KPARAM_INFO
	.align		4
.L_41:
        /*0018*/ 	.byte	0x04, 0x17
        /*001a*/ 	.short	(.L_43 - .L_42)
.L_42:
        /*001c*/ 	.word	0x00000000
        /*0020*/ 	.short	0x0002
        /*0022*/ 	.short	0x0010
        /*0024*/ 	.byte	0x00, 0xf0, 0x11, 0x00


	//----- nvinfo : EIATTR_KPARAM_INFO
	.align		4
.L_43:
        /*0028*/ 	.byte	0x04, 0x17
        /*002a*/ 	.short	(.L_45 - .L_44)
.L_44:
        /*002c*/ 	.word	0x00000000
        /*0030*/ 	.short	0x0001
        /*0032*/ 	.short	0x0008
        /*0034*/ 	.byte	0x00, 0xf5, 0x21, 0x00


	//----- nvinfo : EIATTR_KPARAM_INFO
	.align		4
.L_45:
        /*0038*/ 	.byte	0x04, 0x17
        /*003a*/ 	.short	(.L_47 - .L_46)
.L_46:
        /*003c*/ 	.word	0x00000000
        /*0040*/ 	.short	0x0000
        /*0042*/ 	.short	0x0000
        /*0044*/ 	.byte	0x00, 0xf5, 0x21, 0x00


	//----- nvinfo : EIATTR_SPARSE_MMA_MASK
	.align		4
.L_47:
        /*0048*/ 	.byte	0x03, 0x50
        /*004a*/ 	.short	0x0000


	//----- nvinfo : EIATTR_MAXREG_COUNT
	.align		4
        /*004c*/ 	.byte	0x03, 0x1b
        /*004e*/ 	.short	0x00ff


	//----- nvinfo : EIATTR_MERCURY_ISA_VERSION
	.align		4
        /*0050*/ 	.byte	0x03, 0x5f
        /*0052*/ 	.short	0x0101


	//----- nvinfo : EIATTR_VRC_CTA_INIT_COUNT
	.align		4
        /*0054*/ 	.byte	0x02, 0x4a
	.zero		1
	.zero		1


	//----- nvinfo : EIATTR_EXIT_INSTR_OFFSETS
	.align		4
        /*0058*/ 	.byte	0x04, 0x1c
        /*005a*/ 	.short	(.L_49 - .L_48)


	//   ....[0]....
.L_48:
        /*005c*/ 	.word	0x00000030


	//   ....[1]....
        /*0060*/ 	.word	0x00000190


	//----- nvinfo : EIATTR_CBANK_PARAM_SIZE
	.align		4
.L_49:
        /*0064*/ 	.byte	0x03, 0x19
        /*0066*/ 	.short	0x0018


	//----- nvinfo : EIATTR_PARAM_CBANK
	.align		4
        /*0068*/ 	.byte	0x04, 0x0a
        /*006a*/ 	.short	(.L_51 - .L_50)
	.align		4
.L_50:
        /*006c*/ 	.word	index@(.nv.constant0._Z7augmentP4edgePiii)
        /*0070*/ 	.short	0x0380
        /*0072*/ 	.short	0x0018


	//----- nvinfo : EIATTR_SW_WAR
	.align		4
.L_51:
        /*0074*/ 	.byte	0x04, 0x36
        /*0076*/ 	.short	(.L_53 - .L_52)
.L_52:
        /*0078*/ 	.word	0x00000008
.L_53:


//--------------------- .nv.info._Z20find_augmenting_pathP4edgeiPiS1_S1_S1_ --------------------------
	.section	.nv.info._Z20find_augmenting_pathP4edgeiPiS1_S1_S1_,"",@"SHT_CUDA_INFO"
	.sectionflags	@""
	.align	4


	//----- nvinfo : EIATTR_CUDA_API_VERSION
	.align		4
        /*0000*/ 	.byte	0x04, 0x37
        /*0002*/ 	.short	(.L_55 - .L_54)
.L_54:
        /*0004*/ 	.word	0x00000082


	//----- nvinfo : EIATTR_KPARAM_INFO
	.align		4
.L_55:
        /*0008*/ 	.byte	0x04, 0x17
        /*000a*/ 	.short	(.L_57 - .L_56)
.L_56:
        /*000c*/ 	.word	0x00000000
        /*0010*/ 	.short	0x0005
        /*0012*/ 	.short	0x0028
        /*0014*/ 	.byte	0x00, 0xf5, 0x21, 0x00


	//----- nvinfo : EIATTR_KPARAM_INFO
	.align		4
.L_57:
        /*0018*/ 	.byte	0x04, 0x17
        /*001a*/ 	.short	(.L_59 - .L_58)
.L_58:
        /*001c*/ 	.word	0x00000000
        /*0020*/ 	.short	0x0004
        /*0022*/ 	.short	0x0020
        /*0024*/ 	.byte	0x00, 0xf5, 0x21, 0x00


	//----- nvinfo : EIATTR_KPARAM_INFO
	.align		4
.L_59:
        /*0028*/ 	.byte	0x04, 0x17
        /*002a*/ 	.short	(.L_61 - .L_60)
.L_60:
        /*002c*/ 	.word	0x00000000
        /*0030*/ 	.short	0x0003
        /*0032*/ 	.short	0x0018
        /*0034*/ 	.byte	0x00, 0xf5, 0x21, 0x00


	//----- nvinfo : EIATTR_KPARAM_INFO
	.align		4
.L_61:
        /*0038*/ 	.byte	0x04, 0x17
        /*003a*/ 	.short	(.L_63 - .L_62)
.L_62:
        /*003c*/ 	.word	0x00000000
        /*0040*/ 	.short	0x0002
        /*0042*/ 	.short	0x0010
        /*0044*/ 	.byte	0x00, 0xf5, 0x21, 0x00


	//----- nvinfo : EIATTR_KPARAM_INFO
	.align		4
.L_63:
        /*0048*/ 	.byte	0x04, 0x17
        /*004a*/ 	.short	(.L_65 - .L_64)
.L_64:
        /*004c*/ 	.word	0x00000000
        /*0050*/ 	.short	0x0001
        /*0052*/ 	.short	0x0008
        /*0054*/ 	.byte	0x00, 0xf0, 0x11, 0x00


	//----- nvinfo : EIATTR_KPARAM_INFO
	.align		4
.L_65:
        /*0058*/ 	.byte	0x04, 0x17
        /*005a*/ 	.short	(.L_67 - .L_66)
.L_66:
        /*005c*/ 	.word	0x00000000
        /*0060*/ 	.short	0x0000
        /*0062*/ 	.short	0x0000
        /*0064*/ 	.byte	0x00, 0xf5, 0x21, 0x00


	//----- nvinfo : EIATTR_SPARSE_MMA_MASK
	.align		4
.L_67:
        /*0068*/ 	.byte	0x03, 0x50
        /*006a*/ 	.short	0x0000


	//----- nvinfo : EIATTR_MAXREG_COUNT
	.align		4
        /*006c*/ 	.byte	0x03, 0x1b
        /*006e*/ 	.short	0x00ff


	//----- nvinfo : EIATTR_MERCURY_ISA_VERSION
	.align		4
        /*0070*/ 	.byte	0x03, 0x5f
        /*0072*/ 	.short	0x0101


	//----- nvinfo : EIATTR_INT_WARP_WIDE_INSTR_OFFSETS
	.align		4
        /*0074*/ 	.byte	0x04, 0x31
        /*0076*/ 	.short	(.L_69 - .L_68)


	//   ....[0]....
.L_68:
        /*0078*/ 	.word	0x00000250


	//   ....[1]....
        /*007c*/ 	.word	0x00000450


	//----- nvinfo : EIATTR_VRC_CTA_INIT_COUNT
	.align		4
.L_69:
        /*0080*/ 	.byte	0x02, 0x4a
	.zero		1
	.zero		1


	//----- nvinfo : EIATTR_EXIT_INSTR_OFFSETS
	.align		4
        /*0084*/ 	.byte	0x04, 0x1c
        /*0086*/ 	.short	(.L_71 - .L_70)


	//   ....[0]....
.L_70:
        /*0088*/ 	.word	0x00000070


	//   ....[1]....
        /*008c*/ 	.word	0x00000380


	//   ....[2]....
        /*0090*/ 	.word	0x000003f0


	//   ....[3]....
        /*0094*/ 	.word	0x000004d0


	//----- nvinfo : EIATTR_CRS_STACK_SIZE
	.align		4
.L_71:
        /*0098*/ 	.byte	0x04, 0x1e
        /*009a*/ 	.short	(.L_73 - .L_72)
.L_72:
        /*009c*/ 	.word	0x00000000


	//----- nvinfo : EIATTR_CBANK_PARAM_SIZE
	.align		4
.L_73:
        /*00a0*/ 	.byte	0x03, 0x19
        /*00a2*/ 	.short	0x0030


	//----- nvinfo : EIATTR_PARAM_CBANK
	.align		4
        /*00a4*/ 	.byte	0x04, 0x0a
        /*00a6*/ 	.short	(.L_75 - .L_74)
	.align		4
.L_74:
        /*00a8*/ 	.word	index@(.nv.constant0._Z20find_augmenting_pathP4edgeiPiS1_S1_S1_)
        /*00ac*/ 	.short	0x0380
        /*00ae*/ 	.short	0x0030


	//----- nvinfo : EIATTR_SW_WAR
	.align		4
.L_75:
        /*00b0*/ 	.byte	0x04, 0x36
        /*00b2*/ 	.short	(.L_77 - .L_76)
.L_76:
        /*00b4*/ 	.word	0x00000008
.L_77:


//--------------------- .nv.callgraph             --------------------------
	.section	.nv.callgraph,"",@"SHT_CUDA_CALLGRAPH"
	.align	4
	.sectionentsize	8
	.align		4
        /*0000*/ 	.word	0x00000000
	.align		4
        /*0004*/ 	.word	0xffffffff
	.align		4
        /*0008*/ 	.word	index@(_Z5printiPi)
	.align		4
        /*000c*/ 	.word	index@(vprintf)
	.align		4
        /*0010*/ 	.word	0x00000000
	.align		4
        /*0014*/ 	.word	0xfffffffe
	.align		4
        /*0018*/ 	.word	0x00000000
	.align		4
        /*001c*/ 	.word	0xfffffffd
	.align		4
        /*0020*/ 	.word	0x00000000
	.align		4
        /*0024*/ 	.word	0xfffffffc


//--------------------- .nv.constant4             --------------------------
	.section	.nv.constant4,"a",@progbits
	.align	8
	.align		8
.nv.constant4:
        /*0000*/ 	.dword	vprintf
	.align		8
        /*0008*/ 	.dword	$str
	.align		8
        /*0010*/ 	.dword	$str$1


//--------------------- .text._Z5printiPi         --------------------------
	.section	.text._Z5printiPi,"ax",@progbits
	.align	128
        .global         _Z5printiPi
        .type           _Z5printiPi,@function
        .size           _Z5printiPi,(.L_x_45 - _Z5printiPi)
        .other          _Z5printiPi,@"STO_CUDA_ENTRY STV_DEFAULT"
_Z5printiPi:
.text._Z5printiPi:
[----:B------:R-:W0:Y:S01]  /*0000*/  LDC R1, c[0x0][0x37c] ;  /* 0x0000df00ff017b82 */ /* 0x000e220000000800 */
[----:B------:R-:W1:Y:S01]  /*0010*/  LDCU UR4, c[0x0][0x380] ;  /* 0x00007000ff0477ac */ /* 0x000e620008000800 */
[----:B0-----:R-:W-:Y:S01]  /*0020*/  VIADD R1, R1, 0xfffffff8 ;  /* 0xfffffff801017836 */ /* 0x001fe20000000000 */
[----:B------:R-:W0:Y:S01]  /*0030*/  LDCU UR5, c[0x0][0x2f8] ;  /* 0x00005f00ff0577ac */ /* 0x000e220008000800 */
[----:B------:R-:W2:Y:S01]  /*0040*/  LDCU UR6, c[0x0][0x2fc] ;  /* 0x00005f80ff0677ac */ /* 0x000ea20008000800 */
[----:B-1----:R-:W-:Y:S02]  /*0050*/  UISETP.GE.AND UP0, UPT, UR4, 0x1, UPT ;  /* 0x000000010400788c */ /* 0x002fe4000bf06270 */
[----:B0-----:R-:W-:-:S05]  /*0060*/  IADD3 R18, P0, PT, R1, UR5, RZ ;  /* 0x0000000501127c10 */ /* 0x001fca000ff1e0ff */
[----:B--2---:R-:W-:Y:S02]  /*0070*/  IMAD.X R2, RZ, RZ, UR6, P0 ;  /* 0x00000006ff027e24 */ /* 0x004fe400080e06ff */
[----:B------:R-:W-:Y:S06]  /*0080*/  BRA.U !UP0, `(.L_x_0) ;  /* 0x00000015087c7547 */ /* 0x000fec000b800000 */
[----:B------:R-:W-:Y:S01]  /*0090*/  UISETP.GE.U32.AND UP0, UPT, UR4, 0x10, UPT ;  /* 0x000000100400788c */ /* 0x000fe2000bf06070 */
[----:B------:R-:W-:Y:S01]  /*00a0*/  HFMA2 R19, -RZ, RZ, 0, 0 ;  /* 0x00000000ff137431 */ /* 0x000fe200000001ff */
[----:B------:R-:W0:Y:S01]  /*00b0*/  LDCU.64 UR36, c[0x0][0x358] ;  /* 0x00006b00ff2477ac */ /* 0x000e220008000a00 */
[----:B------:R-:W-:-:S06]  /*00c0*/  ULOP3.LUT UR38, UR4, 0xf, URZ, 0xc0, !UPT ;  /* 0x0000000f04267892 */ /* 0x000fcc000f8ec0ff */
[----:B------:R-:W-:Y:S06]  /*00d0*/  BRA.U !UP0, `(.L_x_1) ;  /* 0x0000000908cc7547 */ /* 0x000fec000b800000 */
[----:B------:R-:W1:Y:S01]  /*00e0*/  LDCU.64 UR6, c[0x0][0x388] ;  /* 0x00007100ff0677ac */ /* 0x000e620008000a00 */
[----:B------:R-:W-:Y:S01]  /*00f0*/  BSSY.RECONVERGENT B6, `(.L_x_1) ;  /* 0x00000b1000067945 */ /* 0x000fe20003800200 */
[----:B------:R-:W-:-:S04]  /*0100*/  ULOP3.LUT UR4, UR4, 0x7ffffff0, URZ, 0xc0, !UPT ;  /* 0x7ffffff004047892 */ /* 0x000fc8000f8ec0ff */
[----:B------:R-:W-:Y:S02]  /*0110*/  UIADD3 UR8, UPT, UPT, -UR4, URZ, URZ ;  /* 0x000000ff04087290 */ /* 0x000fe4000fffe1ff */
[----:B------:R-:W-:-:S04]  /*0120*/  IMAD.U32 R19, RZ, RZ, UR4 ;  /* 0x00000004ff137e24 */ /* 0x000fc8000f8e00ff */
[----:B------:R-:W-:Y:S01]  /*0130*/  IMAD.U32 R23, RZ, RZ, UR8 ;  /* 0x00000008ff177e24 */ /* 0x000fe2000f8e00ff */
[----:B-1----:R-:W-:-:S04]  /*0140*/  UIADD3 UR5, UP0, UPT, UR6, 0x20, URZ ;  /* 0x0000002006057890 */ /* 0x002fc8000ff1e0ff */
[----:B------:R-:W-:Y:S02]  /*0150*/  UIADD3.X UR6, UPT, UPT, URZ, UR7, URZ, UP0, !UPT ;  /* 0x00000007ff067290 */ /* 0x000fe400087fe4ff */
[----:B------:R-:W-:-:S04]  /*0160*/  MOV R16, UR5 ;  /* 0x0000000500107c02 */ /* 0x000fc80008000f00 */
[----:B------:R-:W-:-:S07]  /*0170*/  IMAD.U32 R17, RZ, RZ, UR6 ;  /* 0x00000006ff117e24 */ /* 0x000fce000f8e00ff */
.L_x_18:
[----:B0-----:R-:W2:Y:S01]  /*0180*/  LDG.E R0, desc[UR36][R16.64+-0x20] ;  /* 0xffffe02410007981 */ /* 0x001ea2000c1e1900 */
[----:B------:R-:W-:Y:S01]  /*0190*/  MOV R22, 0x0 ;  /* 0x0000000000167802 */ /* 0x000fe20000000f00 */
[----:B------:R-:W0:Y:S01]  /*01a0*/  LDCU.64 UR4, c[0x4][0x8] ;  /* 0x01000100ff0477ac */ /* 0x000e220008000a00 */
[----:B------:R-:W-:Y:S01]  /*01b0*/  VIADD R23, R23, 0x10 ;  /* 0x0000001017177836 */ /* 0x000fe20000000000 */
[----:B------:R-:W-:Y:S01]  /*01c0*/  MOV R7, R2 ;  /* 0x0000000200077202 */ /* 0x000fe20000000f00 */
[----:B------:R1:W3:Y:S01]  /*01d0*/  LDC.64 R8, c[0x4][R22] ;  /* 0x0100000016087b82 */ /* 0x0002e20000000a00 */
[----:B------:R-:W-:Y:S02]  /*01e0*/  IMAD.MOV.U32 R6, RZ, RZ, R18 ;  /* 0x000000ffff067224 */ /* 0x000fe400078e0012 */
[----:B------:R-:W-:-:S04]  /*01f0*/  ISETP.NE.AND P0, PT, R23, RZ, PT ;  /* 0x000000ff1700720c */ /* 0x000fc80003f05270 */
[----:B------:R-:W-:Y:S02]  /*0200*/  P2R R24, PR, RZ, 0x1 ;  /* 0x00000001ff187803 */ /* 0x000fe40000000000 */
[----:B0-----:R-:W-:Y:S01]  /*0210*/  MOV R4, UR4 ;  /* 0x0000000400047c02 */ /* 0x001fe20008000f00 */
[----:B------:R-:W-:Y:S01]  /*0220*/  IMAD.U32 R5, RZ, RZ, UR5 ;  /* 0x00000005ff057e24 */ /* 0x000fe2000f8e00ff */
[----:B--23--:R1:W-:Y:S06]  /*0230*/  STL [R1], R0 ;  /* 0x0000000001007387 */ /* 0x00c3ec0000100800 */
[----:B------:R-:W-:-:S07]  /*0240*/  LEPC R20, `(.L_x_2) ;  /* 0x000000001014794e */ /* 0x000fce0000000000 */
[----:B-1----:R-:W-:Y:S05]  /*0250*/  CALL.ABS.NOINC R8 ;  /* 0x0000000008007343 */ /* 0x002fea0003c00000 */
.L_x_2:
[----:B------:R-:W2:Y:S01]  /*0260*/  LDG.E R0, desc[UR36][R16.64+-0x1c] ;  /* 0xffffe42410007981 */ /* 0x000ea2000c1e1900 */
[----:B------:R0:W1:Y:S01]  /*0270*/  LDC.64 R8, c[0x4][R22] ;  /* 0x0100000016087b82 */ /* 0x0000620000000a00 */
[----:B------:R-:W3:Y:S01]  /*0280*/  LDCU.64 UR4, c[0x4][0x8] ;  /* 0x01000100ff0477ac */ /* 0x000ee20008000a00 */
[----:B------:R-:W-:Y:S01]  /*0290*/  MOV R6, R18 ;  /* 0x0000001200067202 */ /* 0x000fe20000000f00 */
[----:B------:R-:W-:Y:S02]  /*02a0*/  IMAD.MOV.U32 R7, RZ, RZ, R2 ;  /* 0x000000ffff077224 */ /* 0x000fe400078e0002 */
[----:B---3--:R-:W-:Y:S02]  /*02b0*/  IMAD.U32 R4, RZ, RZ, UR4 ;  /* 0x00000004ff047e24 */ /* 0x008fe4000f8e00ff */
[----:B------:R-:W-:Y:S01]  /*02c0*/  IMAD.U32 R5, RZ, RZ, UR5 ;  /* 0x00000005ff057e24 */ /* 0x000fe2000f8e00ff */
[----:B-12---:R0:W-:Y:S06]  /*02d0*/  STL [R1], R0 ;  /* 0x0000000001007387 */ /* 0x0061ec0000100800 */
[----:B------:R-:W-:-:S07]  /*02e0*/  LEPC R20, `(.L_x_3) ;  /* 0x000000001014794e */ /* 0x000fce0000000000 */
[----:B0-----:R-:W-:Y:S05]  /*02f0*/  CALL.ABS.NOINC R8 ;  /* 0x0000000008007343 */ /* 0x001fea0003c00000 */
.L_x_3:
[----:B------:R-:W2:Y:S01]  /*0300*/  LDG.E R0, desc[UR36][R16.64+-0x18] ;  /* 0xffffe82410007981 */ /* 0x000ea2000c1e1900 */
[----:B------:R0:W1:Y:S01]  /*0310*/  LDC.64 R8, c[0x4][R22] ;  /* 0x0100000016087b82 */ /* 0x0000620000000a00 */
[----:B------:R-:W3:Y:S01]  /*0320*/  LDCU.64 UR4, c[0x4][0x8] ;  /* 0x01000100ff0477ac */ /* 0x000ee20008000a00 */
[----:B------:R-:W-:Y:S02]  /*0330*/  IMAD.MOV.U32 R6, RZ, RZ, R18 ;  /* 0x000000ffff067224 */ /* 0x000fe400078e0012 */
[----:B------:R-:W-:Y:S02]  /*0340*/  IMAD.MOV.U32 R7, RZ, RZ, R2 ;  /* 0x000000ffff077224 */ /* 0x000fe400078e0002 */
[----:B---3--:R-:W-:Y:S01]  /*0350*/  IMAD.U32 R4, RZ, RZ, UR4 ;  /* 0x00000004ff047e24 */ /* 0x008fe2000f8e00ff */
[----:B------:R-:W-:Y:S01]  /*0360*/  MOV R5, UR5 ;  /* 0x0000000500057c02 */ /* 0x000fe20008000f00 */
[----:B-12---:R0:W-:Y:S06]  /*0370*/  STL [R1], R0 ;  /* 0x0000000001007387 */ /* 0x0061ec0000100800 */
[----:B------:R-:W-:-:S07]  /*0380*/  LEPC R20, `(.L_x_4) ;  /* 0x000000001014794e */ /* 0x000fce0000000000 */
[----:B0-----:R-:W-:Y:S05]  /*0390*/  CALL.ABS.NOINC R8 ;  /* 0x0000000008007343 */ /* 0x001fea0003c00000 */
.L_x_4:
[----:B------:R-:W2:Y:S01]  /*03a0*/  LDG.E R0, desc[UR36][R16.64+-0x14] ;  /* 0xffffec2410007981 */ /* 0x000ea2000c1e1900 */
[----:B------:R0:W1:Y:S01]  /*03b0*/  LDC.64 R8, c[0x4][R22] ;  /* 0x0100000016087b82 */ /* 0x0000620000000a00 */
[----:B------:R-:W3:Y:S01]  /*03c0*/  LDCU.64 UR4, c[0x4][0x8] ;  /* 0x01000100ff0477ac */ /* 0x000ee20008000a00 */
[----:B------:R-:W-:Y:S01]  /*03d0*/  IMAD.MOV.U32 R6, RZ, RZ, R18 ;  /* 0x000000ffff067224 */ /* 0x000fe200078e0012 */
[----:B------:R-:W-:Y:S02]  /*03e0*/  MOV R7, R2 ;  /* 0x0000000200077202 */ /* 0x000fe40000000f00 */
[----:B---3--:R-:W-:Y:S01]  /*03f0*/  MOV R4, UR4 ;  /* 0x0000000400047c02 */ /* 0x008fe20008000f00 */
[----:B------:R-:W-:Y:S01]  /*0400*/  IMAD.U32 R5, RZ, RZ, UR5 ;  /* 0x00000005ff057e24 */ /* 0x000fe2000f8e00ff */
[----:B-12---:R0:W-:Y:S06]  /*0410*/  STL [R1], R0 ;  /* 0x0000000001007387 */ /* 0x0061ec0000100800 */
[----:B------:R-:W-:-:S07]  /*0420*/  LEPC R20, `(.L_x_5) ;  /* 0x000000001014794e */ /* 0x000fce0000000000 */
[----:B0-----:R-:W-:Y:S05]  /*0430*/  CALL.ABS.NOINC R8 ;  /* 0x0000000008007343 */ /* 0x001fea0003c00000 */
.L_x_5:
        /* <DEDUP_REMOVED lines=10> */
.L_x_6:
        /* <DEDUP_REMOVED lines=10> */
.L_x_7:
        /* <DEDUP_REMOVED lines=10> */
.L_x_8:
        /* <DEDUP_REMOVED lines=10> */
.L_x_9:
        /* <DEDUP_REMOVED lines=10> */
.L_x_10:
        /* <DEDUP_REMOVED lines=10> */
.L_x_11:
        /* <DEDUP_REMOVED lines=10> */
.L_x_12:
        /* <DEDUP_REMOVED lines=10> */
.L_x_13:
        /* <DEDUP_REMOVED lines=10> */
.L_x_14:
        /* <DEDUP_REMOVED lines=10> */
.L_x_15:
        /* <DEDUP_REMOVED lines=10> */
.L_x_16:
        /* <DEDUP_REMOVED lines=10> */
.L_x_17:
[----:B------:R-:W-:Y:S02]  /*0bc0*/  ISETP.NE.AND P6, PT, R24, RZ, PT ;  /* 0x000000ff1800720c */ /* 0x000fe40003fc5270 */
[----:B------:R-:W-:-:S05]  /*0bd0*/  IADD3 R16, P0, PT, R16, 0x40, RZ ;  /* 0x0000004010107810 */ /* 0x000fca0007f1e0ff */
[----:B------:R-:W-:-:S06]  /*0be0*/  IMAD.X R17, RZ, RZ, R17, P0 ;  /* 0x000000ffff117224 */ /* 0x000fcc00000e0611 */
[----:B------:R-:W-:Y:S05]  /*0bf0*/  @P6 BRA `(.L_x_18) ;  /* 0xfffffff400606947 */ /* 0x000fea000383ffff */
[----:B------:R-:W-:Y:S05]  /*0c00*/  BSYNC.RECONVERGENT B6 ;  /* 0x0000000000067941 */ /* 0x000fea0003800200 */
.L_x_1:
[----:B------:R-:W-:Y:S01]  /*0c10*/  UISETP.NE.AND UP0, UPT, UR38, URZ, UPT ;  /* 0x000000ff2600728c */ /* 0x000fe2000bf05270 */
[----:B------:R-:W-:Y:S08]  /*0c20*/  BSSY.RECONVERGENT B6, `(.L_x_0) ;  /* 0x00000a5000067945 */ /* 0x000ff00003800200 */
[----:B------:R-:W-:Y:S05]  /*0c30*/  BRA.U !UP0, `(.L_x_19) ;  /* 0x00000009088c7547 */ /* 0x000fea000b800000 */
[----:B------:R-:W1:Y:S01]  /*0c40*/  LDC R23, c[0x0][0x380] ;  /* 0x0000e000ff177b82 */ /* 0x000e620000000800 */
[----:B------:R-:W-:Y:S01]  /*0c50*/  UISETP.GE.U32.AND UP0, UPT, UR38, 0x8, UPT ;  /* 0x000000082600788c */ /* 0x000fe2000bf06070 */
[----:B-1----:R-:W-:-:S08]  /*0c60*/  LOP3.LUT R23, R23, 0x7, RZ, 0xc0, !PT ;  /* 0x0000000717177812 */ /* 0x002fd000078ec0ff */
[----:B------:R-:W-:Y:S05]  /*0c70*/  BRA.U !UP0, `(.L_x_20) ;  /* 0x0000000508507547 */ /* 0x000fea000b800000 */
[----:B------:R-:W1:Y:S01]  /*0c80*/  LDC.64 R16, c[0x0][0x388] ;  /* 0x0000e200ff107b82 */ /* 0x000e620000000a00 */
[----:B------:R-:W-:Y:S01]  /*0c90*/  MOV R22, 0x0 ;  /* 0x0000000000167802 */ /* 0x000fe20000000f00 */
[----:B------:R-:W2:Y:S01]  /*0ca0*/  LDCU.64 UR4, c[0x4][0x8] ;  /* 0x01000100ff0477ac */ /* 0x000ea20008000a00 */
[----:B-1----:R-:W-:-:S05]  /*0cb0*/  IMAD.WIDE.U32 R16, R19, 0x4, R16 ;  /* 0x0000000413107825 */ /* 0x002fca00078e0010 */
[----:B0-----:R-:W3:Y:S01]  /*0cc0*/  LDG.E R0, desc[UR36][R16.64] ;  /* 0x0000002410007981 */ /* 0x001ee2000c1e1900 */
[----:B------:R0:W1:Y:S01]  /*0cd0*/  LDC.64 R8, c[0x4][R22] ;  /* 0x0100000016087b82 */ /* 0x0000620000000a00 */
[----:B--2---:R-:W-:Y:S01]  /*0ce0*/  IMAD.U32 R4, RZ, RZ, UR4 ;  /* 0x00000004ff047e24 */ /* 0x004fe2000f8e00ff */
[----:B------:R-:W-:Y:S01]  /*0cf0*/  MOV R5, UR5 ;  /* 0x0000000500057c02 */ /* 0x000fe20008000f00 */
[----:B------:R-:W-:Y:S02]  /*0d00*/  IMAD.MOV.U32 R6, RZ, RZ, R18 ;  /* 0x000000ffff067224 */ /* 0x000fe400078e0012 */
[----:B------:R-:W-:Y:S01]  /*0d10*/  IMAD.MOV.U32 R7, RZ, RZ, R2 ;  /* 0x000000ffff077224 */ /* 0x000fe200078e0002 */
[----:B-1-3--:R0:W-:Y:S06]  /*0d20*/  STL [R1], R0 ;  /* 0x0000000001007387 */ /* 0x00a1ec0000100800 */
[----:B------:R-:W-:-:S07]  /*0d30*/  LEPC R20, `(.L_x_21) ;  /* 0x000000001014794e */ /* 0x000fce0000000000 */
[----:B0-----:R-:W-:Y:S05]  /*0d40*/  CALL.ABS.NOINC R8 ;  /* 0x0000000008007343 */ /* 0x001fea0003c00000 */
.L_x_21:
        /* <DEDUP_REMOVED lines=10> */
.L_x_22:
        /* <DEDUP_REMOVED lines=10> */
.L_x_23:
        /* <DEDUP_REMOVED lines=10> */
.L_x_24:
        /* <DEDUP_REMOVED lines=10> */
.L_x_25:
        /* <DEDUP_REMOVED lines=10> */
.L_x_26:
        /* <DEDUP_REMOVED lines=10> */
.L_x_27:
        /* <DEDUP_REMOVED lines=10> */
.L_x_28:
[----:B------:R-:W-:-:S07]  /*11b0*/  VIADD R19, R19, 0x8 ;  /* 0x0000000813137836 */ /* 0x000fce0000000000 */
.L_x_20:
[----:B------:R-:W-:-:S13]  /*11c0*/  ISETP.NE.AND P0, PT, R23, RZ, PT ;  /* 0x000000ff1700720c */ /* 0x000fda0003f05270 */
[----:B------:R-:W-:Y:S05]  /*11d0*/  @!P0 BRA `(.L_x_19) ;  /* 0x0000000400248947 */ /* 0x000fea0003800000 */
[----:B------:R-:W1:Y:S01]  /*11e0*/  LDC R0, c[0x0][0x380] ;  /* 0x0000e000ff007b82 */ /* 0x000e620000000800 */
[----:B------:R-:W-:Y:S02]  /*11f0*/  ISETP.GE.U32.AND P0, PT, R23, 0x4, PT ;  /* 0x000000041700780c */ /* 0x000fe40003f06070 */
[----:B-1----:R-:W-:-:S11]  /*1200*/  LOP3.LUT R23, R0, 0x3, RZ, 0xc0, !PT ;  /* 0x0000000300177812 */ /* 0x002fd600078ec0ff */
[----:B------:R-:W-:Y:S05]  /*1210*/  @!P0 BRA `(.L_x_29) ;  /* 0x0000000000b08947 */ /* 0x000fea0003800000 */
        /* <DEDUP_REMOVED lines=13> */
.L_x_30:
        /* <DEDUP_REMOVED lines=10> */
.L_x_31:
        /* <DEDUP_REMOVED lines=10> */
.L_x_32:
        /* <DEDUP_REMOVED lines=10> */
.L_x_33:
[----:B------:R-:W-:-:S07]  /*14d0*/  IADD3 R19, PT, PT, R19, 0x4, RZ ;  /* 0x0000000413137810 */ /* 0x000fce0007ffe0ff */
.L_x_29:
[----:B------:R-:W-:-:S13]  /*14e0*/  ISETP.NE.AND P0, PT, R23, RZ, PT ;  /* 0x000000ff1700720c */ /* 0x000fda0003f05270 */
[----:B------:R-:W-:Y:S05]  /*14f0*/  @!P0 BRA `(.L_x_19) ;  /* 0x00000000005c8947 */ /* 0x000fea0003800000 */
[----:B------:R-:W1:Y:S01]  /*1500*/  LDC.64 R16, c[0x0][0x388] ;  /* 0x0000e200ff107b82 */ /* 0x000e620000000a00 */
[----:B------:R-:W-:Y:S02]  /*1510*/  IMAD.MOV R23, RZ, RZ, -R23 ;  /* 0x000000ffff177224 */ /* 0x000fe400078e0a17 */
[----:B-1----:R-:W-:-:S07]  /*1520*/  IMAD.WIDE.U32 R16, R19, 0x4, R16 ;  /* 0x0000000413107825 */ /* 0x002fce00078e0010 */
.L_x_35:
[----:B------:R-:W-:Y:S01]  /*1530*/  IMAD.MOV.U32 R10, RZ, RZ, R16 ;  /* 0x000000ffff0a7224 */ /* 0x000fe200078e0010 */
[----:B------:R-:W-:Y:S01]  /*1540*/  MOV R11, R17 ;  /* 0x00000011000b7202 */ /* 0x000fe20000000f00 */
[----:B------:R-:W1:Y:S04]  /*1550*/  LDCU.64 UR4, c[0x4][0x8] ;  /* 0x01000100ff0477ac */ /* 0x000e680008000a00 */
[----:B0-----:R-:W2:Y:S01]  /*1560*/  LDG.E R0, desc[UR36][R10.64] ;  /* 0x000000240a007981 */ /* 0x001ea2000c1e1900 */
[----:B------:R-:W-:Y:S01]  /*1570*/  MOV R8, 0x0 ;  /* 0x0000000000087802 */ /* 0x000fe20000000f00 */
[----:B------:R-:W-:Y:S02]  /*1580*/  VIADD R23, R23, 0x1 ;  /* 0x0000000117177836 */ /* 0x000fe40000000000 */
[----:B------:R-:W-:-:S02]  /*1590*/  IMAD.MOV.U32 R6, RZ, RZ, R18 ;  /* 0x000000ffff067224 */ /* 0x000fc400078e0012 */
[----:B------:R-:W-:Y:S01]  /*15a0*/  IMAD.MOV.U32 R7, RZ, RZ, R2 ;  /* 0x000000ffff077224 */ /* 0x000fe200078e0002 */
[----:B------:R-:W0:Y:S01]  /*15b0*/  LDC.64 R8, c[0x4][R8] ;  /* 0x0100000008087b82 */ /* 0x000e220000000a00 */
[----:B------:R-:W-:Y:S01]  /*15c0*/  ISETP.NE.AND P0, PT, R23, RZ, PT ;  /* 0x000000ff1700720c */ /* 0x000fe20003f05270 */
[----:B-1----:R-:W-:Y:S01]  /*15d0*/  IMAD.U32 R4, RZ, RZ, UR4 ;  /* 0x00000004ff047e24 */ /* 0x002fe2000f8e00ff */
[----:B------:R-:W-:Y:S01]  /*15e0*/  MOV R5, UR5 ;  /* 0x0000000500057c02 */ /* 0x000fe20008000f00 */
[----:B--2---:R1:W-:Y:S02]  /*15f0*/  STL [R1], R0 ;  /* 0x0000000001007387 */ /* 0x0043e40000100800 */
[----:B01----:R-:W-:-:S08]  /*1600*/  P2R R0, PR, RZ, 0x1 ;  /* 0x00000001ff007803 */ /* 0x003fd00000000000 */
[----:B------:R-:W-:-:S07]  /*1610*/  LEPC R20, `(.L_x_34) ;  /* 0x000000001014794e */ /* 0x000fce0000000000 */
[----:B------:R-:W-:Y:S05]  /*1620*/  CALL.ABS.NOINC R8 ;  /* 0x0000000008007343 */ /* 0x000fea0003c00000 */
.L_x_34:
[----:B------:R-:W-:Y:S02]  /*1630*/  ISETP.NE.AND P6, PT, R23, RZ, PT ;  /* 0x000000ff1700720c */ /* 0x000fe40003fc5270 */
[----:B------:R-:W-:-:S04]  /*1640*/  IADD3 R16, P0, PT, R16, 0x4, RZ ;  /* 0x0000000410107810 */ /* 0x000fc80007f1e0ff */
[----:B------:R-:W-:-:S07]  /*1650*/  IADD3.X R17, PT, PT, RZ, R17, RZ, P0, !PT ;  /* 0x00000011ff117210 */ /* 0x000fce00007fe4ff */
[----:B------:R-:W-:Y:S05]  /*1660*/  @P6 BRA `(.L_x_35) ;  /* 0xfffffffc00b06947 */ /* 0x000fea000383ffff */
.L_x_19:
[----:B0-----:R-:W-:Y:S05]  /*1670*/  BSYNC.RECONVERGENT B6 ;  /* 0x0000000000067941 */ /* 0x001fea0003800200 */
.L_x_0:
[----:B------:R-:W-:Y:S01]  /*1680*/  MOV R0, 0x0 ;  /* 0x0000000000007802 */ /* 0x000fe20000000f00 */
[----:B------:R-:W0:Y:S01]  /*1690*/  LDCU.64 UR4, c[0x4][0x10] ;  /* 0x01000200ff0477ac */ /* 0x000e220008000a00 */
[----:B------:R-:W-:Y:S02]  /*16a0*/  CS2R R6, SRZ ;  /* 0x0000000000067805 */ /* 0x000fe4000001ff00 */
[----:B------:R1:W2:Y:S01]  /*16b0*/  LDC.64 R2, c[0x4][R0] ;  /* 0x0100000000027b82 */ /* 0x0002a20000000a00 */
[----:B0-----:R-:W-:Y:S01]  /*16c0*/  IMAD.U32 R4, RZ, RZ, UR4 ;  /* 0x00000004ff047e24 */ /* 0x001fe2000f8e00ff */
[----:B-1----:R-:W-:-:S07]  /*16d0*/  MOV R5, UR5 ;  /* 0x0000000500057c02 */ /* 0x002fce0008000f00 */
[----:B------:R-:W-:-:S07]  /*16e0*/  LEPC R20, `(.L_x_36) ;  /* 0x000000001014794e */ /* 0x000fce0000000000 */
[----:B--2---:R-:W-:Y:S05]  /*16f0*/  CALL.ABS.NOINC R2 ;  /* 0x0000000002007343 */ /* 0x004fea0003c00000 */
.L_x_36:
[----:B------:R-:W-:Y:S05]  /*1700*/  EXIT ;  /* 0x000000000000794d */ /* 0x000fea0003800000 */
.L_x_37:
[----:B------:R-:W-:-:S00]  /*1710*/  BRA `(.L_x_37) ;  /* 0xfffffffc00fc7947 */ /* 0x000fc0000383ffff */
[----:B------:R-:W-:-:S00]  /*1720*/  NOP ;  /* 0x0000000000007918 */ /* 0x000fc00000000000 */
        /* <DEDUP_REMOVED lines=13> */
.L_x_45:


//--------------------- .text._Z7augmentP4edgePiii --------------------------
	.section	.text._Z7augmentP4edgePiii,"ax",@progbits
	.align	128
        .global         _Z7augmentP4edgePiii
        .type           _Z7augmentP4edgePiii,@function
        .size           _Z7augmentP4edgePiii,(.L_x_46 - _Z7augmentP4edgePiii)
        .other          _Z7augmentP4edgePiii,@"STO_CUDA_ENTRY STV_DEFAULT"
_Z7augmentP4edgePiii:
.text._Z7augmentP4edgePiii:
[----:B------:R-:W-:Y:S01]  /*0000*/  LDC R1, c[0x0][0x37c] ;  /* 0x0000df00ff017b82 */ /* 0x000fe20000000800 */
[----:B------:R-:W0:Y:S02]  /*0010*/  LDCU UR4, c[0x0][0x390] ;  /* 0x00007200ff0477ac */ /* 0x000e240008000800 */
[----:B0-----:R-:W-:-:S13]  /*0020*/  ISETP.NE.AND P0, PT, RZ, UR4, PT ;  /* 0x00000004ff007c0c */ /* 0x001fda000bf05270 */
[----:B------:R-:W-:Y:S05]  /*0030*/  @!P0 EXIT ;  /* 0x000000000000894d */ /* 0x000fea0003800000 */
[----:B------:R-:W0:Y:S01]  /*0040*/  LDCU UR6, c[0x0][0x390] ;  /* 0x00007200ff0677ac */ /* 0x000e220008000800 */
[----:B------:R-:W1:Y:S01]  /*0050*/  LDCU.64 UR4, c[0x0][0x358] ;  /* 0x00006b00ff0477ac */ /* 0x000e620008000a00 */
[----:B0-----:R-:W-:-:S07]  /*0060*/  IMAD.U32 R7, RZ, RZ, UR6 ;  /* 0x00000006ff077e24 */ /* 0x001fce000f8e00ff */
.L_x_38:
[----:B------:R-:W0:Y:S08]  /*0070*/  LDC.64 R2, c[0x0][0x388] ;  /* 0x0000e200ff027b82 */ /* 0x000e300000000a00 */
[----:B------:R-:W2:Y:S08]  /*0080*/  LDC.64 R4, c[0x0][0x380] ;  /* 0x0000e000ff047b82 */ /* 0x000eb00000000a00 */
[----:B------:R-:W3:Y:S01]  /*0090*/  LDC R11, c[0x0][0x394] ;  /* 0x0000e500ff0b7b82 */ /* 0x000ee20000000800 */
[----:B0-----:R-:W-:-:S06]  /*00a0*/  IMAD.WIDE R2, R7, 0x4, R2 ;  /* 0x0000000407027825 */ /* 0x001fcc00078e0202 */
[----:B-1----:R-:W2:Y:S02]  /*00b0*/  LDG.E R3, desc[UR4][R2.64] ;  /* 0x0000000402037981 */ /* 0x002ea4000c1e1900 */
[----:B--2---:R-:W-:-:S05]  /*00c0*/  IMAD.WIDE R4, R3, 0x10, R4 ;  /* 0x0000001003047825 */ /* 0x004fca00078e0204 */
[----:B------:R-:W2:Y:S02]  /*00d0*/  LDG.E R6, desc[UR4][R4.64] ;  /* 0x0000000404067981 */ /* 0x000ea4000c1e1900 */
[----:B--2---:R-:W-:-:S13]  /*00e0*/  ISETP.NE.AND P0, PT, R7, R6, PT ;  /* 0x000000060700720c */ /* 0x004fda0003f05270 */
[----:B------:R-:W3:Y:S04]  /*00f0*/  @!P0 LDG.E R0, desc[UR4][R4.64+0xc] ;  /* 0x00000c0404008981 */ /* 0x000ee8000c1e1900 */
[----:B------:R-:W2:Y:S01]  /*0100*/  @!P0 LDG.E R7, desc[UR4][R4.64+0x4] ;  /* 0x0000040404078981 */ /* 0x000ea2000c1e1900 */
[----:B---3--:R-:W-:-:S05]  /*0110*/  @!P0 IMAD.IADD R9, R0, 0x1, -R11 ;  /* 0x0000000100098824 */ /* 0x008fca00078e0a0b */
[----:B------:R0:W-:Y:S04]  /*0120*/  @!P0 STG.E desc[UR4][R4.64+0xc], R9 ;  /* 0x00000c0904008986 */ /* 0x0001e8000c101904 */
[----:B------:R-:W3:Y:S01]  /*0130*/  @P0 LDG.E R0, desc[UR4][R4.64+0xc] ;  /* 0x00000c0404000981 */ /* 0x000ee2000c1e1900 */
[----:B------:R-:W-:Y:S02]  /*0140*/  @P0 MOV R7, R6 ;  /* 0x0000000600070202 */ /* 0x000fe40000000f00 */
[----:B---3--:R-:W-:-:S05]  /*0150*/  @P0 IADD3 R3, PT, PT, R11, R0, RZ ;  /* 0x000000000b030210 */ /* 0x008fca0007ffe0ff */
[----:B------:R0:W-:Y:S01]  /*0160*/  @P0 STG.E desc[UR4][R4.64+0xc], R3 ;  /* 0x00000c0304000986 */ /* 0x0001e2000c101904 */
[----:B--2---:R-:W-:-:S13]  /*0170*/  ISETP.NE.AND P0, PT, R7, RZ, PT ;  /* 0x000000ff0700720c */ /* 0x004fda0003f05270 */
[----:B0-----:R-:W-:Y:S05]  /*0180*/  @P0 BRA `(.L_x_38) ;  /* 0xfffffffc00b80947 */ /* 0x001fea000383ffff */
[----:B------:R-:W-:Y:S05]  /*0190*/  EXIT ;  /* 0x000000000000794d */ /* 0x000fea0003800000 */
.L_x_39:
        /* <DEDUP_REMOVED lines=14> */
.L_x_46:


//--------------------- .text._Z20find_augmenting_pathP4edgeiPiS1_S1_S1_ --------------------------
	.section	.text._Z20find_augmenting_pathP4edgeiPiS1_S1_S1_,"ax",@progbits
	.align	128
        .global         _Z20find_augmenting_pathP4edgeiPiS1_S1_S1_
        .type           _Z20find_augmenting_pathP4edgeiPiS1_S1_S1_,@function
        .size           _Z20find_augmenting_pathP4edgeiPiS1_S1_S1_,(.L_x_47 - _Z20find_augmenting_pathP4edgeiPiS1_S1_S1_)
        .other          _Z20find_augmenting_pathP4edgeiPiS1_S1_S1_,@"STO_CUDA_ENTRY STV_DEFAULT"
_Z20find_augmenting_pathP4edgeiPiS1_S1_S1_:
.text._Z20find_augmenting_pathP4edgeiPiS1_S1_S1_:
[----:B------:R-:W-:Y:S01]  /*0000*/  LDC R1, c[0x0][0x37c] ;  /* 0x0000df00ff017b82 */ /* 0x000fe20000000800 */
[----:B------:R-:W0:Y:S07]  /*0010*/  S2R R0, SR_TID.X ;  /* 0x0000000000007919 */ /* 0x000e2e0000002100 */
[----:B------:R-:W0:Y:S01]  /*0020*/  S2UR UR4, SR_CTAID.X ;  /* 0x00000000000479c3 */ /* 0x000e220000002500 */
[----:B------:R-:W1:Y:S07]  /*0030*/  LDCU UR5, c[0x0][0x388] ;  /* 0x00007100ff0577ac */ /* 0x000e6e0008000800 */
[----:B------:R-:W0:Y:S02]  /*0040*/  LDC R5, c[0x0][0x360] ;  /* 0x0000d800ff057b82 */ /* 0x000e240000000800 */
[----:B0-----:R-:W-:-:S05]  /*0050*/  IMAD R5, R5, UR4, R0 ;  /* 0x0000000405057c24 */ /* 0x001fca000f8e0200 */
[----:B-1----:R-:W-:-:S13]  /*0060*/  ISETP.GE.AND P0, PT, R5, UR5, PT ;  /* 0x0000000505007c0c */ /* 0x002fda000bf06270 */
[----:B------:R-:W-:Y:S05]  /*0070*/  @P0 EXIT ;  /* 0x000000000000094d */ /* 0x000fea0003800000 */
[----:B------:R-:W0:Y:S01]  /*0080*/  LDC.64 R14, c[0x0][0x380] ;  /* 0x0000e000ff0e7b82 */ /* 0x000e220000000a00 */
[----:B------:R-:W1:Y:S07]  /*0090*/  LDCU.64 UR4, c[0x0][0x358] ;  /* 0x00006b00ff0477ac */ /* 0x000e6e0008000a00 */
[----:B------:R-:W2:Y:S08]  /*00a0*/  LDC.64 R12, c[0x0][0x390] ;  /* 0x0000e400ff0c7b82 */ /* 0x000eb00000000a00 */
[----:B------:R-:W3:Y:S01]  /*00b0*/  LDC.64 R10, c[0x0][0x3a0] ;  /* 0x0000e800ff0a7b82 */ /* 0x000ee20000000a00 */
[----:B0-----:R-:W-:-:S05]  /*00c0*/  IMAD.WIDE R14, R5, 0x10, R14 ;  /* 0x00000010050e7825 */ /* 0x001fca00078e020e */
[----:B-1----:R-:W2:Y:S04]  /*00d0*/  LDG.E R9, desc[UR4][R14.64] ;  /* 0x000000040e097981 */ /* 0x002ea8000c1e1900 */
[----:B------:R-:W4:Y:S04]  /*00e0*/  LDG.E R0, desc[UR4][R14.64+0x4] ;  /* 0x000004040e007981 */ /* 0x000f28000c1e1900 */
[----:B------:R-:W5:Y:S04]  /*00f0*/  LDG.E R17, desc[UR4][R14.64+0x8] ;  /* 0x000008040e117981 */ /* 0x000f68000c1e1900 */
[----:B------:R-:W5:Y:S01]  /*0100*/  LDG.E R8, desc[UR4][R14.64+0xc] ;  /* 0x00000c040e087981 */ /* 0x000f62000c1e1900 */
[----:B--2---:R-:W-:-:S05]  /*0110*/  IMAD.WIDE R2, R9, 0x4, R12 ;  /* 0x0000000409027825 */ /* 0x004fca00078e020c */
[----:B------:R-:W2:Y:S01]  /*0120*/  LDG.E R4, desc[UR4][R2.64] ;  /* 0x0000000402047981 */ /* 0x000ea2000c1e1900 */
[----:B----4-:R-:W-:Y:S01]  /*0130*/  IMAD.WIDE R12, R0, 0x4, R12 ;  /* 0x00000004000c7825 */ /* 0x010fe200078e020c */
[----:B--2---:R-:W-:-:S13]  /*0140*/  ISETP.NE.AND P0, PT, R4, RZ, PT ;  /* 0x000000ff0400720c */ /* 0x004fda0003f05270 */
[----:B------:R-:W2:Y:S01]  /*0150*/  @P0 LDG.E R4, desc[UR4][R12.64] ;  /* 0x000000040c040981 */ /* 0x000ea2000c1e1900 */
[----:B------:R-:W-:Y:S01]  /*0160*/  BSSY.RECONVERGENT B0, `(.L_x_40) ;  /* 0x0000018000007945 */ /* 0x000fe20003800200 */
[----:B---3--:R-:W-:Y:S01]  /*0170*/  IMAD.WIDE R6, R9, 0x4, R10 ;  /* 0x0000000409067825 */ /* 0x008fe200078e020a */
[----:B--2---:R-:W-:-:S04]  /*0180*/  ISETP.EQ.AND P0, PT, R4, RZ, P0 ;  /* 0x000000ff0400720c */ /* 0x004fc80000702270 */
[----:B-----5:R-:W-:-:S13]  /*0190*/  ISETP.LE.OR P0, PT, R17, R8, !P0 ;  /* 0x000000081100720c */ /* 0x020fda0004703670 */
[----:B------:R-:W-:Y:S05]  /*01a0*/  @P0 BRA `(.L_x_41) ;  /* 0x00000000004c0947 */ /* 0x000fea0003800000 */
[----:B------:R-:W0:Y:S01]  /*01b0*/  LDC.64 R14, c[0x0][0x398] ;  /* 0x0000e600ff0e7b82 */ /* 0x000e220000000a00 */
[----:B------:R-:W-:Y:S02]  /*01c0*/  IMAD.MOV.U32 R4, RZ, RZ, -0x1 ;  /* 0xffffffffff047424 */ /* 0x000fe400078e00ff */
[----:B0-----:R-:W-:-:S05]  /*01d0*/  IMAD.WIDE R14, R0, 0x4, R14 ;  /* 0x00000004000e7825 */ /* 0x001fca00078e020e */
[----:B------:R-:W2:Y:S02]  /*01e0*/  ATOMG.E.CAS.STRONG.GPU PT, R4, [R14], R4, R5 ;  /* 0x000000040e0473a9 */ /* 0x000ea400001ee105 */
[----:B--2---:R-:W-:-:S13]  /*01f0*/  ISETP.NE.AND P0, PT, R4, -0x1, PT ;  /* 0xffffffff0400780c */ /* 0x004fda0003f05270 */
[----:B------:R-:W-:Y:S05]  /*0200*/  @P0 BRA `(.L_x_41) ;  /* 0x0000000000340947 */ /* 0x000fea0003800000 */
[----:B------:R-:W-:-:S05]  /*0210*/  IMAD.MOV.U32 R23, RZ, RZ, 0x1 ;  /* 0x00000001ff177424 */ /* 0x000fca00078e00ff */
[----:B------:R0:W-:Y:S04]  /*0220*/  STG.E desc[UR4][R12.64], R23 ;  /* 0x000000170c007986 */ /* 0x0001e8000c101904 */
[----:B------:R-:W2:Y:S01]  /*0230*/  LDG.E R4, desc[UR4][R6.64] ;  /* 0x0000000406047981 */ /* 0x000ea2000c1e1900 */
[----:B------:R-:W1:Y:S01]  /*0240*/  LDC.64 R14, c[0x0][0x3a8] ;  /* 0x0000ea00ff0e7b82 */ /* 0x000e620000000a00 */
[----:B------:R-:W-:Y:S01]  /*0250*/  VOTEU.ANY UR6, UPT, PT ;  /* 0x0000000000067886 */ /* 0x000fe200038e0100 */
[----:B------:R-:W3:Y:S01]  /*0260*/  S2R R16, SR_LANEID ;  /* 0x0000000000107919 */ /* 0x000ee20000000000 */
[----:B------:R-:W-:Y:S02]  /*0270*/  UFLO.U32 UR7, UR6 ;  /* 0x00000006000772bd */ /* 0x000fe400080e0000 */
[----:B------:R-:W1:Y:S04]  /*0280*/  POPC R21, UR6 ;  /* 0x0000000600157d09 */ /* 0x000e680008000000 */
[----:B---3--:R-:W-:-:S02]  /*0290*/  ISETP.EQ.U32.AND P0, PT, R16, UR7, PT ;  /* 0x0000000710007c0c */ /* 0x008fc4000bf02070 */
[----:B--2---:R-:W-:Y:S01]  /*02a0*/  VIADDMNMX R19, R17, -R8, R4, PT ;  /* 0x8000000811137246 */ /* 0x004fe20003800104 */
[----:B------:R-:W-:-:S05]  /*02b0*/  IMAD.WIDE R16, R0, 0x4, R10 ;  /* 0x0000000400107825 */ /* 0x000fca00078e020a */
[----:B------:R0:W-:Y:S05]  /*02c0*/  STG.E desc[UR4][R16.64], R19 ;  /* 0x0000001310007986 */ /* 0x0001ea000c101904 */
[----:B-1----:R0:W-:Y:S02]  /*02d0*/  @P0 REDG.E.ADD.STRONG.GPU desc[UR4][R14.64], R21 ;  /* 0x000000150e00098e */ /* 0x0021e4000c12e104 */
.L_x_41:
[----:B------:R-:W-:Y:S05]  /*02e0*/  BSYNC.RECONVERGENT B0 ;  /* 0x0000000000007941 */ /* 0x000fea0003800200 */
.L_x_40:
[----:B0-----:R-:W2:Y:S01]  /*02f0*/  LDG.E R12, desc[UR4][R12.64] ;  /* 0x000000040c0c7981 */ /* 0x001ea2000c1e1900 */
[----:B------:R-:W-:Y:S01]  /*0300*/  BSSY.RECONVERGENT B0, `(.L_x_42) ;  /* 0x0000006000007945 */ /* 0x000fe20003800200 */
[----:B------:R-:W-:Y:S02]  /*0310*/  PLOP3.LUT P0, PT, PT, PT, PT, 0x8, 0x80 ;  /* 0x000000000080781c */ /* 0x000fe40003f0e170 */
[----:B--2---:R-:W-:-:S13]  /*0320*/  ISETP.NE.AND P1, PT, R12, RZ, PT ;  /* 0x000000ff0c00720c */ /* 0x004fda0003f25270 */
[----:B------:R-:W-:Y:S05]  /*0330*/  @!P1 BRA `(.L_x_43) ;  /* 0x0000000000089947 */ /* 0x000fea0003800000 */
[----:B------:R-:W2:Y:S02]  /*0340*/  LDG.E R4, desc[UR4][R2.64] ;  /* 0x0000000402047981 */ /* 0x000ea4000c1e1900 */
[----:B--2---:R-:W-:-:S13]  /*0350*/  ISETP.EQ.AND P0, PT, R4, RZ, PT ;  /* 0x000000ff0400720c */ /* 0x004fda0003f02270 */
.L_x_43:
[----:B------:R-:W-:Y:S05]  /*0360*/  BSYNC.RECONVERGENT B0 ;  /* 0x0000000000007941 */ /* 0x000fea0003800200 */
.L_x_42:
[----:B------:R-:W-:-:S13]  /*0370*/  ISETP.LT.OR P0, PT, R8, 0x1, !P0 ;  /* 0x000000010800780c */ /* 0x000fda0004701670 */
[----:B------:R-:W-:Y:S05]  /*0380*/  @P0 EXIT ;  /* 0x000000000000094d */ /* 0x000fea0003800000 */
[----:B------:R-:W0:Y:S01]  /*0390*/  LDC.64 R12, c[0x0][0x398] ;  /* 0x0000e600ff0c7b82 */ /* 0x000e220000000a00 */
[----:B------:R-:W-:Y:S02]  /*03a0*/  IMAD.MOV.U32 R15, RZ, RZ, R5 ;  /* 0x000000ffff0f7224 */ /* 0x000fe400078e0005 */
[----:B------:R-:W-:Y:S02]  /*03b0*/  IMAD.MOV.U32 R14, RZ, RZ, -0x1 ;  /* 0xffffffffff0e7424 */ /* 0x000fe400078e00ff */
[----:B0-----:R-:W-:-:S06]  /*03c0*/  IMAD.WIDE R4, R9, 0x4, R12 ;  /* 0x0000000409047825 */ /* 0x001fcc00078e020c */
[----:B------:R-:W2:Y:S02]  /*03d0*/  ATOMG.E.CAS.STRONG.GPU PT, R4, [R4], R14, R15 ;  /* 0x0000000e040473a9 */ /* 0x000ea400001ee10f */
[----:B--2---:R-:W-:-:S13]  /*03e0*/  ISETP.NE.AND P0, PT, R4, -0x1, PT ;  /* 0xffffffff0400780c */ /* 0x004fda0003f05270 */
[----:B------:R-:W-:Y:S05]  /*03f0*/  @P0 EXIT ;  /* 0x000000000000094d */ /* 0x000fea0003800000 */
[----:B------:R-:W-:Y:S02]  /*0400*/  IMAD.MOV.U32 R15, RZ, RZ, 0x1 ;  /* 0x00000001ff0f7424 */ /* 0x000fe400078e00ff */
[----:B------:R-:W-:-:S03]  /*0410*/  IMAD.WIDE R10, R0, 0x4, R10 ;  /* 0x00000004000a7825 */ /* 0x000fc600078e020a */
[----:B------:R-:W-:Y:S04]  /*0420*/  STG.E desc[UR4][R2.64], R15 ;  /* 0x0000000f02007986 */ /* 0x000fe8000c101904 */
[----:B------:R-:W2:Y:S01]  /*0430*/  LDG.E R11, desc[UR4][R10.64] ;  /* 0x000000040a0b7981 */ /* 0x000ea2000c1e1900 */
[----:B------:R-:W0:Y:S01]  /*0440*/  LDC.64 R4, c[0x0][0x3a8] ;  /* 0x0000ea00ff047b82 */ /* 0x000e220000000a00 */
[----:B------:R-:W-:Y:S01]  /*0450*/  VOTEU.ANY UR6, UPT, PT ;  /* 0x0000000000067886 */ /* 0x000fe200038e0100 */
[----:B------:R-:W1:Y:S01]  /*0460*/  S2R R0, SR_LANEID ;  /* 0x0000000000007919 */ /* 0x000e620000000000 */
[----:B------:R-:W-:Y:S02]  /*0470*/  UFLO.U32 UR7, UR6 ;  /* 0x00000006000772bd */ /* 0x000fe400080e0000 */
[----:B------:R-:W0:Y:S04]  /*0480*/  POPC R13, UR6 ;  /* 0x00000006000d7d09 */ /* 0x000e280008000000 */
[----:B-1----:R-:W-:-:S02]  /*0490*/  ISETP.EQ.U32.AND P0, PT, R0, UR7, PT ;  /* 0x0000000700007c0c */ /* 0x002fc4000bf02070 */
[----:B--2---:R-:W-:-:S05]  /*04a0*/  VIMNMX R9, PT, PT, R8, R11, PT ;  /* 0x0000000b08097248 */ /* 0x004fca0003fe0100 */
[----:B------:R-:W-:Y:S06]  /*04b0*/  STG.E desc[UR4][R6.64], R9 ;  /* 0x0000000906007986 */ /* 0x000fec000c101904 */
[----:B0-----:R-:W-:Y:S01]  /*04c0*/  @P0 REDG.E.ADD.STRONG.GPU desc[UR4][R4.64], R13 ;  /* 0x0000000d0400098e */ /* 0x001fe2000c12e104 */
[----:B------:R-:W-:Y:S05]  /*04d0*/  EXIT ;  /* 0x000000000000794d */ /* 0x000fea0003800000 */
.L_x_44:
        /* <DEDUP_REMOVED lines=10> */
.L_x_47:


//--------------------- .nv.global.init           --------------------------
	.section	.nv.global.init,"aw",@progbits
.nv.global.init:
	.type		$str$1,@object
	.size		$str$1,($str - $str$1)
$str$1:
        /*0000*/ 	.byte	0x0a, 0x00
	.type		$str,@object
	.size		$str,(.L_0 - $str)
$str:
        /*0002*/ 	.byte	0x25, 0x64, 0x20, 0x00
.L_0:


//--------------------- .nv.shared.reserved.0     --------------------------
	.section	.nv.shared.reserved.0,"aw",@nobits
	.weak		__nv_reservedSMEM_offset_0_alias
	.size		__nv_reservedSMEM_offset_0_alias, 0, 64
	.other		__nv_reservedSMEM_offset_0_alias,@"STO_CUDA_RESERVED_SHARED STV_DEFAULT"
__nv_reservedSMEM_offset_0_alias:
	.zero		0
	.zero		64


//--------------------- .nv.constant0._Z5printiPi --------------------------
	.section	.nv.constant0._Z5printiPi,"a",@progbits
	.sectionflags	@""
	.align	4
.nv.constant0._Z5printiPi:
	.zero		912


//--------------------- .nv.constant0._Z7augmentP4edgePiii --------------------------
	.section	.nv.constant0._Z7augmentP4edgePiii,"a",@progbits
	.sectionflags	@""
	.align	4
.nv.constant0._Z7augmentP4edgePiii:
	.zero		920


//--------------------- .nv.constant0._Z20find_augmenting_pathP4edgeiPiS1_S1_S1_ --------------------------
	.section	.nv.constant0._Z20find_augmenting_pathP4edgeiPiS1_S1_S1_,"a",@progbits
	.sectionflags	@""
	.align	4
.nv.constant0._Z20find_augmenting_pathP4edgeiPiS1_S1_S1_:
	.zero		944


//--------------------- SYMBOLS --------------------------

	.type		.nv.reservedSmem.offset0,@object
	.size		.nv.reservedSmem.offset0,0x4
	.type		vprintf,@function
